//
// Generated by NVIDIA NVVM Compiler
//
// Compiler Build ID: CL-36424714
// Cuda compilation tools, release 13.0, V13.0.88
// Based on NVVM 20.0.0
//

.version 9.0
.target sm_100
.address_size 64

	// .globl	_Z9vectorAddPfPKfS1_i
.extern .shared .align 16 .b8 sdata[];

.visible .entry _Z9vectorAddPfPKfS1_i(
	.param .u64 .ptr .align 1 _Z9vectorAddPfPKfS1_i_param_0,
	.param .u64 .ptr .align 1 _Z9vectorAddPfPKfS1_i_param_1,
	.param .u64 .ptr .align 1 _Z9vectorAddPfPKfS1_i_param_2,
	.param .u32 _Z9vectorAddPfPKfS1_i_param_3
)
{
	.reg .pred 	%p<2>;
	.reg .b32 	%r<6>;
	.reg .b32 	%f<4>;
	.reg .b64 	%rd<11>;

	ld.param.u64 	%rd1, [_Z9vectorAddPfPKfS1_i_param_0];
	ld.param.u64 	%rd2, [_Z9vectorAddPfPKfS1_i_param_1];
	ld.param.u64 	%rd3, [_Z9vectorAddPfPKfS1_i_param_2];
	ld.param.u32 	%r2, [_Z9vectorAddPfPKfS1_i_param_3];
	mov.u32 	%r3, %ctaid.x;
	mov.u32 	%r4, %ntid.x;
	mov.u32 	%r5, %tid.x;
	mad.lo.s32 	%r1, %r3, %r4, %r5;
	setp.ge.s32 	%p1, %r1, %r2;
	@%p1 bra 	$L__BB0_2;
	cvta.to.global.u64 	%rd4, %rd2;
	cvta.to.global.u64 	%rd5, %rd3;
	cvta.to.global.u64 	%rd6, %rd1;
	mul.wide.s32 	%rd7, %r1, 4;
	add.s64 	%rd8, %rd4, %rd7;
	ld.global.f32 	%f1, [%rd8];
	add.s64 	%rd9, %rd5, %rd7;
	ld.global.f32 	%f2, [%rd9];
	add.f32 	%f3, %f1, %f2;
	add.s64 	%rd10, %rd6, %rd7;
	st.global.f32 	[%rd10], %f3;
$L__BB0_2:
	ret;

}
	// .globl	_Z15matrixTransposePfPKfii
.visible .entry _Z15matrixTransposePfPKfii(
	.param .u64 .ptr .align 1 _Z15matrixTransposePfPKfii_param_0,
	.param .u64 .ptr .align 1 _Z15matrixTransposePfPKfii_param_1,
	.param .u32 _Z15matrixTransposePfPKfii_param_2,
	.param .u32 _Z15matrixTransposePfPKfii_param_3
)
{
	.reg .pred 	%p<4>;
	.reg .b32 	%r<15>;
	.reg .b32 	%f<2>;
	.reg .b64 	%rd<9>;

	ld.param.u64 	%rd1, [_Z15matrixTransposePfPKfii_param_0];
	ld.param.u64 	%rd2, [_Z15matrixTransposePfPKfii_param_1];
	ld.param.u32 	%r5, [_Z15matrixTransposePfPKfii_param_2];
	ld.param.u32 	%r4, [_Z15matrixTransposePfPKfii_param_3];
	mov.u32 	%r6, %ctaid.x;
	mov.u32 	%r7, %ntid.x;
	mov.u32 	%r8, %tid.x;
	mad.lo.s32 	%r1, %r6, %r7, %r8;
	mov.u32 	%r9, %ctaid.y;
	mov.u32 	%r10, %ntid.y;
	mov.u32 	%r11, %tid.y;
	mad.lo.s32 	%r12, %r9, %r10, %r11;
	setp.ge.s32 	%p1, %r1, %r4;
	setp.ge.s32 	%p2, %r12, %r5;
	or.pred  	%p3, %p1, %p2;
	@%p3 bra 	$L__BB1_2;
	cvta.to.global.u64 	%rd3, %rd2;
	cvta.to.global.u64 	%rd4, %rd1;
	mad.lo.s32 	%r13, %r4, %r12, %r1;
	mul.wide.s32 	%rd5, %r13, 4;
	add.s64 	%rd6, %rd3, %rd5;
	ld.global.f32 	%f1, [%rd6];
	mad.lo.s32 	%r14, %r5, %r1, %r12;
	mul.wide.s32 	%rd7, %r14, 4;
	add.s64 	%rd8, %rd4, %rd7;
	st.global.f32 	[%rd8], %f1;
$L__BB1_2:
	ret;

}
	// .globl	_Z9reduceSumPfPKfi
.visible .entry _Z9reduceSumPfPKfi(
	.param .u64 .ptr .align 1 _Z9reduceSumPfPKfi_param_0,
	.param .u64 .ptr .align 1 _Z9reduceSumPfPKfi_param_1,
	.param .u32 _Z9reduceSumPfPKfi_param_2
)
{
	.reg .pred 	%p<6>;
	.reg .b32 	%r<14>;
	.reg .b32 	%f<9>;
	.reg .b64 	%rd<9>;

	ld.param.u64 	%rd1, [_Z9reduceSumPfPKfi_param_0];
	ld.param.u64 	%rd2, [_Z9reduceSumPfPKfi_param_1];
	ld.param.u32 	%r8, [_Z9reduceSumPfPKfi_param_2];
	mov.u32 	%r1, %tid.x;
	mov.u32 	%r2, %ctaid.x;
	mov.u32 	%r13, %ntid.x;
	mad.lo.s32 	%r4, %r2, %r13, %r1;
	setp.ge.s32 	%p1, %r4, %r8;
	mov.f32 	%f8, 0f00000000;
	@%p1 bra 	$L__BB2_2;
	cvta.to.global.u64 	%rd3, %rd2;
	mul.wide.s32 	%rd4, %r4, 4;
	add.s64 	%rd5, %rd3, %rd4;
	ld.global.f32 	%f8, [%rd5];
$L__BB2_2:
	shl.b32 	%r9, %r1, 2;
	mov.u32 	%r10, sdata;
	add.s32 	%r5, %r10, %r9;
	st.shared.f32 	[%r5], %f8;
	bar.sync 	0;
	setp.lt.u32 	%p2, %r13, 2;
	@%p2 bra 	$L__BB2_6;
$L__BB2_3:
	shr.u32 	%r7, %r13, 1;
	setp.ge.u32 	%p3, %r1, %r7;
	@%p3 bra 	$L__BB2_5;
	shl.b32 	%r11, %r7, 2;
	add.s32 	%r12, %r5, %r11;
	ld.shared.f32 	%f4, [%r12];
	ld.shared.f32 	%f5, [%r5];
	add.f32 	%f6, %f4, %f5;
	st.shared.f32 	[%r5], %f6;
$L__BB2_5:
	bar.sync 	0;
	setp.gt.u32 	%p4, %r13, 3;
	mov.u32 	%r13, %r7;
	@%p4 bra 	$L__BB2_3;
$L__BB2_6:
	setp.ne.s32 	%p5, %r1, 0;
	@%p5 bra 	$L__BB2_8;
	ld.shared.f32 	%f7, [sdata];
	cvta.to.global.u64 	%rd6, %rd1;
	mul.wide.u32 	%rd7, %r2, 4;
	add.s64 	%rd8, %rd6, %rd7;
	st.global.f32 	[%rd8], %f7;
$L__BB2_8:
	ret;

}


// ===== COMPILED SASS (sm_100) =====

	.target	sm_100

	.elftype	@"ET_EXEC"


//--------------------- .note.nv.tkinfo           --------------------------
	.section	.note.nv.tkinfo,"",@"SHT_NOTE"
	.sectionflags	@"SHF_NOTE_NV_TKINFO"
	.tkinfo
        /*0018*/ 	.word	0x00000002
        /*0030*/ 	.string	""
        /*0030*/ 	.string	"ptxas"
        /*0030*/ 	.string	"Cuda compilation tools, release 13.0, V13.0.88"
        /*0030*/ 	.string	"Build cuda_13.0.r13.0/compiler.36424714_0"
        /*0030*/ 	.string	"-arch sm_100 -m 64 "



//--------------------- .note.nv.cuinfo           --------------------------
	.section	.note.nv.cuinfo,"",@"SHT_NOTE"
	.sectionflags	@"SHF_NOTE_NV_CUINFO"
        /*0018*/ 	.short	0x0002
        /*001a*/ 	.short	0x0064
        /*001c*/ 	.short	0x0082
	.zero		2


//--------------------- .nv.info                  --------------------------
	.section	.nv.info,"",@"SHT_CUDA_INFO"
	.align	4


	//----- nvinfo : EIATTR_REGCOUNT
	.align		4
        /*0000*/ 	.byte	0x04, 0x2f
        /*0002*/ 	.short	(.L_1 - .L_0)
	.align		4
.L_0:
        /*0004*/ 	.word	index@(_Z9vectorAddPfPKfS1_i)
        /*0008*/ 	.word	0x0000000c


	//----- nvinfo : EIATTR_FRAME_SIZE
	.align		4
.L_1:
        /*000c*/ 	.byte	0x04, 0x11
        /*000e*/ 	.short	(.L_3 - .L_2)
	.align		4
.L_2:
        /*0010*/ 	.word	index@(_Z9vectorAddPfPKfS1_i)
        /*0014*/ 	.word	0x00000000


	//----- nvinfo : EIATTR_REGCOUNT
	.align		4
.L_3:
        /*0018*/ 	.byte	0x04, 0x2f
        /*001a*/ 	.short	(.L_5 - .L_4)
	.align		4
.L_4:
        /*001c*/ 	.word	index@(_Z15matrixTransposePfPKfii)
        /*0020*/ 	.word	0x0000000a


	//----- nvinfo : EIATTR_FRAME_SIZE
	.align		4
.L_5:
        /*0024*/ 	.byte	0x04, 0x11
        /*0026*/ 	.short	(.L_7 - .L_6)
	.align		4
.L_6:
        /*0028*/ 	.word	index@(_Z15matrixTransposePfPKfii)
        /*002c*/ 	.word	0x00000000


	//----- nvinfo : EIATTR_REGCOUNT
	.align		4
.L_7:
        /*0030*/ 	.byte	0x04, 0x2f
        /*0032*/ 	.short	(.L_9 - .L_8)
	.align		4
.L_8:
        /*0034*/ 	.word	index@(_Z9reduceSumPfPKfi)
        /*0038*/ 	.word	0x0000000b


	//----- nvinfo : EIATTR_FRAME_SIZE
	.align		4
.L_9:
        /*003c*/ 	.byte	0x04, 0x11
        /*003e*/ 	.short	(.L_11 - .L_10)
	.align		4
.L_10:
        /*0040*/ 	.word	index@(_Z9reduceSumPfPKfi)
        /*0044*/ 	.word	0x00000000


	//----- nvinfo : EIATTR_MIN_STACK_SIZE
	.align		4
.L_11:
        /*0048*/ 	.byte	0x04, 0x12
        /*004a*/ 	.short	(.L_13 - .L_12)
	.align		4
.L_12:
        /*004c*/ 	.word	index@(_Z9reduceSumPfPKfi)
        /*0050*/ 	.word	0x00000000


	//----- nvinfo : EIATTR_MIN_STACK_SIZE
	.align		4
.L_13:
        /*0054*/ 	.byte	0x04, 0x12
        /*0056*/ 	.short	(.L_15 - .L_14)
	.align		4
.L_14:
        /*0058*/ 	.word	index@(_Z15matrixTransposePfPKfii)
        /*005c*/ 	.word	0x00000000


	//----- nvinfo : EIATTR_MIN_STACK_SIZE
	.align		4
.L_15:
        /*0060*/ 	.byte	0x04, 0x12
        /*0062*/ 	.short	(.L_17 - .L_16)
	.align		4
.L_16:
        /*0064*/ 	.word	index@(_Z9vectorAddPfPKfS1_i)
        /*0068*/ 	.word	0x00000000
.L_17:


//--------------------- .nv.compat                --------------------------
	.section	.nv.compat,"",@"SHT_CUDA_COMPAT_INFO"
	.align	4
        /*0000*/ 	.byte	0x02, 0x09, 0x00, 0x00, 0x02, 0x02, 0x01, 0x00, 0x02, 0x05, 0x05, 0x00, 0x03, 0x07, 0x01, 0x01
        /*0010*/ 	.byte	0x02, 0x03, 0x00, 0x00, 0x02, 0x06, 0x01, 0x00, 0x04, 0x0b, 0x08, 0x00, 0x09, 0x00, 0x00, 0x00
        /*0020*/ 	.byte	0x00, 0x00, 0x00, 0x00


//--------------------- .nv.info._Z9reduceSumPfPKfi --------------------------
	.section	.nv.info._Z9reduceSumPfPKfi,"",@"SHT_CUDA_INFO"
	.sectionflags	@""
	.align	4


	//----- nvinfo : EIATTR_CUDA_API_VERSION
	.align		4
        /*0000*/ 	.byte	0x04, 0x37
        /*0002*/ 	.short	(.L_19 - .L_18)
.L_18:
        /*0004*/ 	.word	0x00000082


	//----- nvinfo : EIATTR_KPARAM_INFO
	.align		4
.L_19:
        /*0008*/ 	.byte	0x04, 0x17
        /*000a*/ 	.short	(.L_21 - .L_20)
.L_20:
        /*000c*/ 	.word	0x00000000
        /*0010*/ 	.short	0x0002
        /*0012*/ 	.short	0x0010
        /*0014*/ 	.byte	0x00, 0xf0, 0x11, 0x00


	//----- nvinfo : EIATTR_KPARAM_INFO
	.align		4
.L_21:
        /*0018*/ 	.byte	0x04, 0x17
        /*001a*/ 	.short	(.L_23 - .L_22)
.L_22:
        /*001c*/ 	.word	0x00000000
        /*0020*/ 	.short	0x0001
        /*0022*/ 	.short	0x0008
        /*0024*/ 	.byte	0x00, 0xf5, 0x21, 0x00


	//----- nvinfo : EIATTR_KPARAM_INFO
	.align		4
.L_23:
        /*0028*/ 	.byte	0x04, 0x17
        /*002a*/ 	.short	(.L_25 - .L_24)
.L_24:
        /*002c*/ 	.word	0x00000000
        /*0030*/ 	.short	0x0000
        /*0032*/ 	.short	0x0000
        /*0034*/ 	.byte	0x00, 0xf5, 0x21, 0x00


	//----- nvinfo : EIATTR_SPARSE_MMA_MASK
	.align		4
.L_25:
        /*0038*/ 	.byte	0x03, 0x50
        /*003a*/ 	.short	0x0000


	//----- nvinfo : EIATTR_MAXREG_COUNT
	.align		4
        /*003c*/ 	.byte	0x03, 0x1b
        /*003e*/ 	.short	0x00ff


	//----- nvinfo : EIATTR_NUM_BARRIERS
	.align		4
        /*0040*/ 	.byte	0x02, 0x4c
        /*0042*/ 	.byte	0x01
	.zero		1


	//----- nvinfo : EIATTR_MERCURY_ISA_VERSION
	.align		4
        /*0044*/ 	.byte	0x03, 0x5f
        /*0046*/ 	.short	0x0101


	//----- nvinfo : EIATTR_VRC_CTA_INIT_COUNT
	.align		4
        /*0048*/ 	.byte	0x02, 0x4a
	.zero		1
	.zero		1


	//----- nvinfo : EIATTR_EXIT_INSTR_OFFSETS
	.align		4
        /*004c*/ 	.byte	0x04, 0x1c
        /*004e*/ 	.short	(.L_27 - .L_26)


	//   ....[0]....
.L_26:
        /*0050*/ 	.word	0x00000210


	//   ....[1]....
        /*0054*/ 	.word	0x00000290


	//----- nvinfo : EIATTR_CBANK_PARAM_SIZE
	.align		4
.L_27:
        /*0058*/ 	.byte	0x03, 0x19
        /*005a*/ 	.short	0x0014


	//----- nvinfo : EIATTR_PARAM_CBANK
	.align		4
        /*005c*/ 	.byte	0x04, 0x0a
        /*005e*/ 	.short	(.L_29 - .L_28)
	.align		4
.L_28:
        /*0060*/ 	.word	index@(.nv.constant0._Z9reduceSumPfPKfi)
        /*0064*/ 	.short	0x0380
        /*0066*/ 	.short	0x0014


	//----- nvinfo : EIATTR_SW_WAR
	.align		4
.L_29:
        /*0068*/ 	.byte	0x04, 0x36
        /*006a*/ 	.short	(.L_31 - .L_30)
.L_30:
        /*006c*/ 	.word	0x00000008
.L_31:


//--------------------- .nv.info._Z15matrixTransposePfPKfii --------------------------
	.section	.nv.info._Z15matrixTransposePfPKfii,"",@"SHT_CUDA_INFO"
	.sectionflags	@""
	.align	4


	//----- nvinfo : EIATTR_CUDA_API_VERSION
	.align		4
        /*0000*/ 	.byte	0x04, 0x37
        /*0002*/ 	.short	(.L_33 - .L_32)
.L_32:
        /*0004*/ 	.word	0x00000082


	//----- nvinfo : EIATTR_KPARAM_INFO
	.align		4
.L_33:
        /*0008*/ 	.byte	0x04, 0x17
        /*000a*/ 	.short	(.L_35 - .L_34)
.L_34:
        /*000c*/ 	.word	0x00000000
        /*0010*/ 	.short	0x0003
        /*0012*/ 	.short	0x0014
        /*0014*/ 	.byte	0x00, 0xf0, 0x11, 0x00


	//----- nvinfo : EIATTR_KPARAM_INFO
	.align		4
.L_35:
        /*0018*/ 	.byte	0x04, 0x17
        /*001a*/ 	.short	(.L_37 - .L_36)
.L_36:
        /*001c*/ 	.word	0x00000000
        /*0020*/ 	.short	0x0002
        /*0022*/ 	.short	0x0010
        /*0024*/ 	.byte	0x00, 0xf0, 0x11, 0x00


	//----- nvinfo : EIATTR_KPARAM_INFO
	.align		4
.L_37:
        /*0028*/ 	.byte	0x04, 0x17
        /*002a*/ 	.short	(.L_39 - .L_38)
.L_38:
        /*002c*/ 	.word	0x00000000
        /*0030*/ 	.short	0x0001
        /*0032*/ 	.short	0x0008
        /*0034*/ 	.byte	0x00, 0xf5, 0x21, 0x00


	//----- nvinfo : EIATTR_KPARAM_INFO
	.align		4
.L_39:
        /*0038*/ 	.byte	0x04, 0x17
        /*003a*/ 	.short	(.L_41 - .L_40)
.L_40:
        /*003c*/ 	.word	0x00000000
        /*0040*/ 	.short	0x0000
        /*0042*/ 	.short	0x0000
        /*0044*/ 	.byte	0x00, 0xf5, 0x21, 0x00


	//----- nvinfo : EIATTR_SPARSE_MMA_MASK
	.align		4
.L_41:
        /*0048*/ 	.byte	0x03, 0x50
        /*004a*/ 	.short	0x0000


	//----- nvinfo : EIATTR_MAXREG_COUNT
	.align		4
        /*004c*/ 	.byte	0x03, 0x1b
        /*004e*/ 	.short	0x00ff


	//----- nvinfo : EIATTR_MERCURY_ISA_VERSION
	.align		4
        /*0050*/ 	.byte	0x03, 0x5f
        /*0052*/ 	.short	0x0101


	//----- nvinfo : EIATTR_VRC_CTA_INIT_COUNT
	.align		4
        /*0054*/ 	.byte	0x02, 0x4a
	.zero		1
	.zero		1


	//----- nvinfo : EIATTR_EXIT_INSTR_OFFSETS
	.align		4
        /*0058*/ 	.byte	0x04, 0x1c
        /*005a*/ 	.short	(.L_43 - .L_42)


	//   ....[0]....
.L_42:
        /*005c*/ 	.word	0x000000c0


	//   ....[1]....
        /*0060*/ 	.word	0x00000160


	//----- nvinfo : EIATTR_CBANK_PARAM_SIZE
	.align		4
.L_43:
        /*0064*/ 	.byte	0x03, 0x19
        /*0066*/ 	.short	0x0018


	//----- nvinfo : EIATTR_PARAM_CBANK
	.align		4
        /*0068*/ 	.byte	0x04, 0x0a
        /*006a*/ 	.short	(.L_45 - .L_44)
	.align		4
.L_44:
        /*006c*/ 	.word	index@(.nv.constant0._Z15matrixTransposePfPKfii)
        /*0070*/ 	.short	0x0380
        /*0072*/ 	.short	0x0018


	//----- nvinfo : EIATTR_SW_WAR
	.align		4
.L_45:
        /*0074*/ 	.byte	0x04, 0x36
        /*0076*/ 	.short	(.L_47 - .L_46)
.L_46:
        /*0078*/ 	.word	0x00000008
.L_47:


//--------------------- .nv.info._Z9vectorAddPfPKfS1_i --------------------------
	.section	.nv.info._Z9vectorAddPfPKfS1_i,"",@"SHT_CUDA_INFO"
	.sectionflags	@""
	.align	4


	//----- nvinfo : EIATTR_CUDA_API_VERSION
	.align		4
        /*0000*/ 	.byte	0x04, 0x37
        /*0002*/ 	.short	(.L_49 - .L_48)
.L_48:
        /*0004*/ 	.word	0x00000082


	//----- nvinfo : EIATTR_KPARAM_INFO
	.align		4
.L_49:
        /*0008*/ 	.byte	0x04, 0x17
        /*000a*/ 	.short	(.L_51 - .L_50)
.L_50:
        /*000c*/ 	.word	0x00000000
        /*0010*/ 	.short	0x0003
        /*0012*/ 	.short	0x0018
        /*0014*/ 	.byte	0x00, 0xf0, 0x11, 0x00


	//----- nvinfo : EIATTR_KPARAM_INFO
	.align		4
.L_51:
        /*0018*/ 	.byte	0x04, 0x17
        /*001a*/ 	.short	(.L_53 - .L_52)
.L_52:
        /*001c*/ 	.word	0x00000000
        /*0020*/ 	.short	0x0002
        /*0022*/ 	.short	0x0010
        /*0024*/ 	.byte	0x00, 0xf5, 0x21, 0x00


	//----- nvinfo : EIATTR_KPARAM_INFO
	.align		4
.L_53:
        /*0028*/ 	.byte	0x04, 0x17
        /*002a*/ 	.short	(.L_55 - .L_54)
.L_54:
        /*002c*/ 	.word	0x00000000
        /*0030*/ 	.short	0x0001
        /*0032*/ 	.short	0x0008
        /*0034*/ 	.byte	0x00, 0xf5, 0x21, 0x00


	//----- nvinfo : EIATTR_KPARAM_INFO
	.align		4
.L_55:
        /*0038*/ 	.byte	0x04, 0x17
        /*003a*/ 	.short	(.L_57 - .L_56)
.L_56:
        /*003c*/ 	.word	0x00000000
        /*0040*/ 	.short	0x0000
        /*0042*/ 	.short	0x0000
        /*0044*/ 	.byte	0x00, 0xf5, 0x21, 0x00


	//----- nvinfo : EIATTR_SPARSE_MMA_MASK
	.align		4
.L_57:
        /*0048*/ 	.byte	0x03, 0x50
        /*004a*/ 	.short	0x0000


	//----- nvinfo : EIATTR_MAXREG_COUNT
	.align		4
        /*004c*/ 	.byte	0x03, 0x1b
        /*004e*/ 	.short	0x00ff


	//----- nvinfo : EIATTR_MERCURY_ISA_VERSION
	.align		4
        /*0050*/ 	.byte	0x03, 0x5f
        /*0052*/ 	.short	0x0101


	//----- nvinfo : EIATTR_VRC_CTA_INIT_COUNT
	.align		4
        /*0054*/ 	.byte	0x02, 0x4a
	.zero		1
	.zero		1


	//----- nvinfo : EIATTR_EXIT_INSTR_OFFSETS
	.align		4
        /*0058*/ 	.byte	0x04, 0x1c
        /*005a*/ 	.short	(.L_59 - .L_58)


	//   ....[0]....
.L_58:
        /*005c*/ 	.word	0x00000070


	//   ....[1]....
        /*0060*/ 	.word	0x00000130


	//----- nvinfo : EIATTR_CBANK_PARAM_SIZE
	.align		4
.L_59:
        /*0064*/ 	.byte	0x03, 0x19
        /*0066*/ 	.short	0x001c


	//----- nvinfo : EIATTR_PARAM_CBANK
	.align		4
        /*0068*/ 	.byte	0x04, 0x0a
        /*006a*/ 	.short	(.L_61 - .L_60)
	.align		4
.L_60:
        /*006c*/ 	.word	index@(.nv.constant0._Z9vectorAddPfPKfS1_i)
        /*0070*/ 	.short	0x0380
        /*0072*/ 	.short	0x001c


	//----- nvinfo : EIATTR_SW_WAR
	.align		4
.L_61:
        /*0074*/ 	.byte	0x04, 0x36
        /*0076*/ 	.short	(.L_63 - .L_62)
.L_62:
        /*0078*/ 	.word	0x00000008
.L_63:


//--------------------- .nv.callgraph             --------------------------
	.section	.nv.callgraph,"",@"SHT_CUDA_CALLGRAPH"
	.align	4
	.sectionentsize	8
	.align		4
        /*0000*/ 	.word	0x00000000
	.align		4
        /*0004*/ 	.word	0xffffffff
	.align		4
        /*0008*/ 	.word	0x00000000
	.align		4
        /*000c*/ 	.word	0xfffffffe
	.align		4
        /*0010*/ 	.word	0x00000000
	.align		4
        /*0014*/ 	.word	0xfffffffd
	.align		4
        /*0018*/ 	.word	0x00000000
	.align		4
        /*001c*/ 	.word	0xfffffffc


//--------------------- .text._Z9reduceSumPfPKfi  --------------------------
	.section	.text._Z9reduceSumPfPKfi,"ax",@progbits
	.align	128
        .global         _Z9reduceSumPfPKfi
        .type           _Z9reduceSumPfPKfi,@function
        .size           _Z9reduceSumPfPKfi,(.L_x_5 - _Z9reduceSumPfPKfi)
        .other          _Z9reduceSumPfPKfi,@"STO_CUDA_ENTRY STV_DEFAULT"
_Z9reduceSumPfPKfi:
.text._Z9reduceSumPfPKfi:
[----:B------:R-:W-:Y:S01]  /*0000*/  LDC R1, c[0x0][0x37c] ;  /* 0x0000df00ff017b82 */ /* 0x000fe20000000800 */
[----:B------:R-:W0:Y:S01]  /*0010*/  S2R R6, SR_TID.X ;  /* 0x0000000000067919 */ /* 0x000e220000002100 */
[----:B------:R-:W0:Y:S01]  /*0020*/  LDCU UR8, c[0x0][0x360] ;  /* 0x00006c00ff0877ac */ /* 0x000e220008000800 */
[----:B------:R-:W-:Y:S01]  /*0030*/  IMAD.MOV.U32 R4, RZ, RZ, RZ ;  /* 0x000000ffff047224 */ /* 0x000fe200078e00ff */
[----:B------:R-:W0:Y:S01]  /*0040*/  S2R R7, SR_CTAID.X ;  /* 0x0000000000077919 */ /* 0x000e220000002500 */
[----:B------:R-:W1:Y:S01]  /*0050*/  LDCU UR4, c[0x0][0x390] ;  /* 0x00007200ff0477ac */ /* 0x000e620008000800 */
[----:B------:R-:W2:Y:S01]  /*0060*/  LDCU.64 UR6, c[0x0][0x358] ;  /* 0x00006b00ff0677ac */ /* 0x000ea20008000a00 */
[----:B0-----:R-:W-:-:S05]  /*0070*/  IMAD R5, R7, UR8, R6 ;  /* 0x0000000807057c24 */ /* 0x001fca000f8e0206 */
[----:B-1----:R-:W-:-:S13]  /*0080*/  ISETP.GE.AND P0, PT, R5, UR4, PT ;  /* 0x0000000405007c0c */ /* 0x002fda000bf06270 */
[----:B------:R-:W0:Y:S02]  /*0090*/  @!P0 LDC.64 R2, c[0x0][0x388] ;  /* 0x0000e200ff028b82 */ /* 0x000e240000000a00 */
[----:B0-----:R-:W-:-:S05]  /*00a0*/  @!P0 IMAD.WIDE R2, R5, 0x4, R2 ;  /* 0x0000000405028825 */ /* 0x001fca00078e0202 */
[----:B--2---:R-:W2:Y:S01]  /*00b0*/  @!P0 LDG.E R4, desc[UR6][R2.64] ;  /* 0x0000000602048981 */ /* 0x004ea2000c1e1900 */
[----:B------:R-:W0:Y:S01]  /*00c0*/  S2UR UR5, SR_CgaCtaId ;  /* 0x00000000000579c3 */ /* 0x000e220000008800 */
[----:B------:R-:W-:Y:S01]  /*00d0*/  IMAD.U32 R0, RZ, RZ, UR8 ;  /* 0x00000008ff007e24 */ /* 0x000fe2000f8e00ff */
[----:B------:R-:W-:Y:S01]  /*00e0*/  UMOV UR4, 0x400 ;  /* 0x0000040000047882 */ /* 0x000fe20000000000 */
[----:B------:R-:W-:-:S03]  /*00f0*/  ISETP.NE.AND P0, PT, R6, RZ, PT ;  /* 0x000000ff0600720c */ /* 0x000fc60003f05270 */
[----:B------:R-:W-:Y:S01]  /*0100*/  ISETP.GE.U32.AND P1, PT, R0, 0x2, PT ;  /* 0x000000020000780c */ /* 0x000fe20003f26070 */
[----:B0-----:R-:W-:-:S06]  /*0110*/  ULEA UR4, UR5, UR4, 0x18 ;  /* 0x0000000405047291 */ /* 0x001fcc000f8ec0ff */
[----:B------:R-:W-:-:S05]  /*0120*/  LEA R5, R6, UR4, 0x2 ;  /* 0x0000000406057c11 */ /* 0x000fca000f8e10ff */
[----:B--2---:R0:W-:Y:S01]  /*0130*/  STS [R5], R4 ;  /* 0x0000000405007388 */ /* 0x0041e20000000800 */
[----:B------:R-:W-:Y:S06]  /*0140*/  BAR.SYNC.DEFER_BLOCKING 0x0 ;  /* 0x0000000000007b1d */ /* 0x000fec0000010000 */
[----:B------:R-:W-:Y:S05]  /*0150*/  @!P1 BRA `(.L_x_0) ;  /* 0x00000000002c9947 */ /* 0x000fea0003800000 */
.L_x_1:
[----:B------:R-:W-:-:S04]  /*0160*/  SHF.R.U32.HI R8, RZ, 0x1, R0 ;  /* 0x00000001ff087819 */ /* 0x000fc80000011600 */
[----:B------:R-:W-:-:S13]  /*0170*/  ISETP.GE.U32.AND P1, PT, R6, R8, PT ;  /* 0x000000080600720c */ /* 0x000fda0003f26070 */
[----:B------:R-:W-:Y:S01]  /*0180*/  @!P1 LEA R2, R8, R5, 0x2 ;  /* 0x0000000508029211 */ /* 0x000fe200078e10ff */
[----:B------:R-:W-:Y:S05]  /*0190*/  @!P1 LDS R3, [R5] ;  /* 0x0000000005039984 */ /* 0x000fea0000000800 */
[----:B------:R-:W0:Y:S02]  /*01a0*/  @!P1 LDS R2, [R2] ;  /* 0x0000000002029984 */ /* 0x000e240000000800 */
[----:B0-----:R-:W-:-:S05]  /*01b0*/  @!P1 FADD R4, R2, R3 ;  /* 0x0000000302049221 */ /* 0x001fca0000000000 */
[----:B------:R1:W-:Y:S01]  /*01c0*/  @!P1 STS [R5], R4 ;  /* 0x0000000405009388 */ /* 0x0003e20000000800 */
[----:B------:R-:W-:Y:S01]  /*01d0*/  BAR.SYNC.DEFER_BLOCKING 0x0 ;  /* 0x0000000000007b1d */ /* 0x000fe20000010000 */
[----:B------:R-:W-:Y:S01]  /*01e0*/  ISETP.GT.U32.AND P1, PT, R0, 0x3, PT ;  /* 0x000000030000780c */ /* 0x000fe20003f24070 */
[----:B------:R-:W-:-:S12]  /*01f0*/  IMAD.MOV.U32 R0, RZ, RZ, R8 ;  /* 0x000000ffff007224 */ /* 0x000fd800078e0008 */
[----:B-1----:R-:W-:Y:S05]  /*0200*/  @P1 BRA `(.L_x_1) ;  /* 0xfffffffc00d41947 */ /* 0x002fea000383ffff */
.L_x_0:
[----:B------:R-:W-:Y:S05]  /*0210*/  @P0 EXIT ;  /* 0x000000000000094d */ /* 0x000fea0003800000 */
[----:B------:R-:W1:Y:S01]  /*0220*/  S2UR UR5, SR_CgaCtaId ;  /* 0x00000000000579c3 */ /* 0x000e620000008800 */
[----:B------:R-:W-:-:S07]  /*0230*/  UMOV UR4, 0x400 ;  /* 0x0000040000047882 */ /* 0x000fce0000000000 */
[----:B------:R-:W2:Y:S01]  /*0240*/  LDC.64 R2, c[0x0][0x380] ;  /* 0x0000e000ff027b82 */ /* 0x000ea20000000a00 */
[----:B-1----:R-:W-:Y:S01]  /*0250*/  ULEA UR4, UR5, UR4, 0x18 ;  /* 0x0000000405047291 */ /* 0x002fe2000f8ec0ff */
[----:B--2---:R-:W-:-:S08]  /*0260*/  IMAD.WIDE.U32 R2, R7, 0x4, R2 ;  /* 0x0000000407027825 */ /* 0x004fd000078e0002 */
[----:B0-----:R-:W0:Y:S04]  /*0270*/  LDS R5, [UR4] ;  /* 0x00000004ff057984 */ /* 0x001e280008000800 */
[----:B0-----:R-:W-:Y:S01]  /*0280*/  STG.E desc[UR6][R2.64], R5 ;  /* 0x0000000502007986 */ /* 0x001fe2000c101906 */
[----:B------:R-:W-:Y:S05]  /*0290*/  EXIT ;  /* 0x000000000000794d */ /* 0x000fea0003800000 */
.L_x_2:
[----:B------:R-:W-:-:S00]  /*02a0*/  BRA `(.L_x_2) ;  /* 0xfffffffc00fc7947 */ /* 0x000fc0000383ffff */
[----:B------:R-:W-:-:S00]  /*02b0*/  NOP ;  /* 0x0000000000007918 */ /* 0x000fc00000000000 */
        /* <DEDUP_REMOVED lines=12> */
.L_x_5:


//--------------------- .text._Z15matrixTransposePfPKfii --------------------------
	.section	.text._Z15matrixTransposePfPKfii,"ax",@progbits
	.align	128
        .global         _Z15matrixTransposePfPKfii
        .type           _Z15matrixTransposePfPKfii,@function
        .size           _Z15matrixTransposePfPKfii,(.L_x_6 - _Z15matrixTransposePfPKfii)
        .other          _Z15matrixTransposePfPKfii,@"STO_CUDA_ENTRY STV_DEFAULT"
_Z15matrixTransposePfPKfii:
.text._Z15matrixTransposePfPKfii:
[----:B------:R-:W-:Y:S01]  /*0000*/  LDC R1, c[0x0][0x37c] ;  /* 0x0000df00ff017b82 */ /* 0x000fe20000000800 */
[----:B------:R-:W0:Y:S07]  /*0010*/  S2R R2, SR_TID.Y ;  /* 0x0000000000027919 */ /* 0x000e2e0000002200 */
[----:B------:R-:W1:Y:S01]  /*0020*/  LDC R0, c[0x0][0x360] ;  /* 0x0000d800ff007b82 */ /* 0x000e620000000800 */
[----:B------:R-:W2:Y:S01]  /*0030*/  LDCU.64 UR6, c[0x0][0x390] ;  /* 0x00007200ff0677ac */ /* 0x000ea20008000a00 */
[----:B------:R-:W1:Y:S06]  /*0040*/  S2R R3, SR_TID.X ;  /* 0x0000000000037919 */ /* 0x000e6c0000002100 */
[----:B------:R-:W0:Y:S08]  /*0050*/  S2UR UR5, SR_CTAID.Y ;  /* 0x00000000000579c3 */ /* 0x000e300000002600 */
[----:B------:R-:W0:Y:S08]  /*0060*/  LDC R7, c[0x0][0x364] ;  /* 0x0000d900ff077b82 */ /* 0x000e300000000800 */
[----:B------:R-:W1:Y:S01]  /*0070*/  S2UR UR4, SR_CTAID.X ;  /* 0x00000000000479c3 */ /* 0x000e620000002500 */
[----:B0-----:R-:W-:-:S05]  /*0080*/  IMAD R7, R7, UR5, R2 ;  /* 0x0000000507077c24 */ /* 0x001fca000f8e0202 */
[----:B--2---:R-:W-:Y:S01]  /*0090*/  ISETP.GE.AND P0, PT, R7, UR6, PT ;  /* 0x0000000607007c0c */ /* 0x004fe2000bf06270 */
[----:B-1----:R-:W-:-:S05]  /*00a0*/  IMAD R0, R0, UR4, R3 ;  /* 0x0000000400007c24 */ /* 0x002fca000f8e0203 */
[----:B------:R-:W-:-:S13]  /*00b0*/  ISETP.GE.OR P0, PT, R0, UR7, P0 ;  /* 0x0000000700007c0c */ /* 0x000fda0008706670 */
[----:B------:R-:W-:Y:S05]  /*00c0*/  @P0 EXIT ;  /* 0x000000000000094d */ /* 0x000fea0003800000 */
[----:B------:R-:W0:Y:S01]  /*00d0*/  LDC.64 R2, c[0x0][0x388] ;  /* 0x0000e200ff027b82 */ /* 0x000e220000000a00 */
[----:B------:R-:W1:Y:S01]  /*00e0*/  LDCU.64 UR4, c[0x0][0x358] ;  /* 0x00006b00ff0477ac */ /* 0x000e620008000a00 */
[----:B------:R-:W-:-:S04]  /*00f0*/  IMAD R5, R7, UR7, R0 ;  /* 0x0000000707057c24 */ /* 0x000fc8000f8e0200 */
[----:B0-----:R-:W-:Y:S02]  /*0100*/  IMAD.WIDE R2, R5, 0x4, R2 ;  /* 0x0000000405027825 */ /* 0x001fe400078e0202 */
[----:B------:R-:W0:Y:S04]  /*0110*/  LDC.64 R4, c[0x0][0x380] ;  /* 0x0000e000ff047b82 */ /* 0x000e280000000a00 */
[----:B-1----:R-:W2:Y:S01]  /*0120*/  LDG.E R3, desc[UR4][R2.64] ;  /* 0x0000000402037981 */ /* 0x002ea2000c1e1900 */
[----:B------:R-:W-:-:S04]  /*0130*/  IMAD R7, R0, UR6, R7 ;  /* 0x0000000600077c24 */ /* 0x000fc8000f8e0207 */
[----:B0-----:R-:W-:-:S05]  /*0140*/  IMAD.WIDE R4, R7, 0x4, R4 ;  /* 0x0000000407047825 */ /* 0x001fca00078e0204 */
[----:B--2---:R-:W-:Y:S01]  /*0150*/  STG.E desc[UR4][R4.64], R3 ;  /* 0x0000000304007986 */ /* 0x004fe2000c101904 */
[----:B------:R-:W-:Y:S05]  /*0160*/  EXIT ;  /* 0x000000000000794d */ /* 0x000fea0003800000 */
.L_x_3:
        /* <DEDUP_REMOVED lines=9> */
.L_x_6:


//--------------------- .text._Z9vectorAddPfPKfS1_i --------------------------
	.section	.text._Z9vectorAddPfPKfS1_i,"ax",@progbits
	.align	128
        .global         _Z9vectorAddPfPKfS1_i
        .type           _Z9vectorAddPfPKfS1_i,@function
        .size           _Z9vectorAddPfPKfS1_i,(.L_x_7 - _Z9vectorAddPfPKfS1_i)
        .other          _Z9vectorAddPfPKfS1_i,@"STO_CUDA_ENTRY STV_DEFAULT"
_Z9vectorAddPfPKfS1_i:
.text._Z9vectorAddPfPKfS1_i:
[----:B------:R-:W-:Y:S01]  /*0000*/  LDC R1, c[0x0][0x37c] ;  /* 0x0000df00ff017b82 */ /* 0x000fe20000000800 */
[----:B------:R-:W0:Y:S07]  /*0010*/  S2R R0, SR_TID.X ;  /* 0x0000000000007919 */ /* 0x000e2e0000002100 */
[----:B------:R-:W0:Y:S01]  /*0020*/  S2UR UR4, SR_CTAID.X ;  /* 0x00000000000479c3 */ /* 0x000e220000002500 */
[----:B------:R-:W1:Y:S07]  /*0030*/  LDCU UR5, c[0x0][0x398] ;  /* 0x00007300ff0577ac */ /* 0x000e6e0008000800 */
[----:B------:R-:W0:Y:S02]  /*0040*/  LDC R9, c[0x0][0x360] ;  /* 0x0000d800ff097b82 */ /* 0x000e240000000800 */
[----:B0-----:R-:W-:-:S05]  /*0050*/  IMAD R9, R9, UR4, R0 ;  /* 0x0000000409097c24 */ /* 0x001fca000f8e0200 */
[----:B-1----:R-:W-:-:S13]  /*0060*/  ISETP.GE.AND P0, PT, R9, UR5, PT ;  /* 0x0000000509007c0c */ /* 0x002fda000bf06270 */
[----:B------:R-:W-:Y:S05]  /*0070*/  @P0 EXIT ;  /* 0x000000000000094d */ /* 0x000fea0003800000 */
[----:B------:R-:W0:Y:S01]  /*0080*/  LDC.64 R2, c[0x0][0x388] ;  /* 0x0000e200ff027b82 */ /* 0x000e220000000a00 */
[----:B------:R-:W1:Y:S07]  /*0090*/  LDCU.64 UR4, c[0x0][0x358] ;  /* 0x00006b00ff0477ac */ /* 0x000e6e0008000a00 */
[----:B------:R-:W2:Y:S08]  /*00a0*/  LDC.64 R4, c[0x0][0x390] ;  /* 0x0000e400ff047b82 */ /* 0x000eb00000000a00 */
[----:B------:R-:W3:Y:S01]  /*00b0*/  LDC.64 R6, c[0x0][0x380] ;  /* 0x0000e000ff067b82 */ /* 0x000ee20000000a00 */
[----:B0-----:R-:W-:-:S06]  /*00c0*/  IMAD.WIDE R2, R9, 0x4, R2 ;  /* 0x0000000409027825 */ /* 0x001fcc00078e0202 */
[----:B-1----:R-:W4:Y:S01]  /*00d0*/  LDG.E R2, desc[UR4][R2.64] ;  /* 0x0000000402027981 */ /* 0x002f22000c1e1900 */
[----:B--2---:R-:W-:-:S06]  /*00e0*/  IMAD.WIDE R4, R9, 0x4, R4 ;  /* 0x0000000409047825 */ /* 0x004fcc00078e0204 */
[----:B------:R-:W4:Y:S01]  /*00f0*/  LDG.E R5, desc[UR4][R4.64] ;  /* 0x0000000404057981 */ /* 0x000f22000c1e1900 */
[----:B---3--:R-:W-:-:S04]  /*0100*/  IMAD.WIDE R6, R9, 0x4, R6 ;  /* 0x0000000409067825 */ /* 0x008fc800078e0206 */
[----:B----4-:R-:W-:-:S05]  /*0110*/  FADD R9, R2, R5 ;  /* 0x0000000502097221 */ /* 0x010fca0000000000 */
[----:B------:R-:W-:Y:S01]  /*0120*/  STG.E desc[UR4][R6.64], R9 ;  /* 0x0000000906007986 */ /* 0x000fe2000c101904 */
[----:B------:R-:W-:Y:S05]  /*0130*/  EXIT ;  /* 0x000000000000794d */ /* 0x000fea0003800000 */
.L_x_4:
        /* <DEDUP_REMOVED lines=12> */
.L_x_7:


//--------------------- .nv.shared._Z9reduceSumPfPKfi --------------------------
	.section	.nv.shared._Z9reduceSumPfPKfi,"aw",@nobits
	.sectionflags	@""
	.align	16
	.zero		1024


//--------------------- .nv.shared.reserved.0     --------------------------
	.section	.nv.shared.reserved.0,"aw",@nobits
	.weak		__nv_reservedSMEM_offset_0_alias
	.size		__nv_reservedSMEM_offset_0_alias, 0, 64
	.other		__nv_reservedSMEM_offset_0_alias,@"STO_CUDA_RESERVED_SHARED STV_DEFAULT"
__nv_reservedSMEM_offset_0_alias:
	.zero		0
	.zero		64


//--------------------- .nv.shared._Z15matrixTransposePfPKfii --------------------------
	.section	.nv.shared._Z15matrixTransposePfPKfii,"aw",@nobits
	.sectionflags	@""
	.align	16
	.zero		1024


//--------------------- .nv.shared._Z9vectorAddPfPKfS1_i --------------------------
	.section	.nv.shared._Z9vectorAddPfPKfS1_i,"aw",@nobits
	.sectionflags	@""
	.align	16
	.zero		1024


//--------------------- .nv.constant0._Z9reduceSumPfPKfi --------------------------
	.section	.nv.constant0._Z9reduceSumPfPKfi,"a",@progbits
	.sectionflags	@""
	.align	4
.nv.constant0._Z9reduceSumPfPKfi:
	.zero		916


//--------------------- .nv.constant0._Z15matrixTransposePfPKfii --------------------------
	.section	.nv.constant0._Z15matrixTransposePfPKfii,"a",@progbits
	.sectionflags	@""
	.align	4
.nv.constant0._Z15matrixTransposePfPKfii:
	.zero		920


//--------------------- .nv.constant0._Z9vectorAddPfPKfS1_i --------------------------
	.section	.nv.constant0._Z9vectorAddPfPKfS1_i,"a",@progbits
	.sectionflags	@""
	.align	4
.nv.constant0._Z9vectorAddPfPKfS1_i:
	.zero		924


//--------------------- SYMBOLS --------------------------

	.type		.nv.reservedSmem.offset0,@object
	.size		.nv.reservedSmem.offset0,0x4
	.type		.nv.reservedSmem.cap,@object
	.size		.nv.reservedSmem.cap,0x4
